//
// Generated by NVIDIA NVVM Compiler
//
// Compiler Build ID: CL-36424714
// Cuda compilation tools, release 13.0, V13.0.88
// Based on NVVM 20.0.0
//

.version 9.0
.target sm_100
.address_size 64

	// .globl	_Z3addPiS_S_

.visible .entry _Z3addPiS_S_(
	.param .u64 .ptr .align 1 _Z3addPiS_S__param_0,
	.param .u64 .ptr .align 1 _Z3addPiS_S__param_1,
	.param .u64 .ptr .align 1 _Z3addPiS_S__param_2
)
{
	.reg .pred 	%p<4>;
	.reg .b32 	%r<56>;
	.reg .b64 	%rd<27>;

	ld.param.u64 	%rd4, [_Z3addPiS_S__param_0];
	ld.param.u64 	%rd5, [_Z3addPiS_S__param_1];
	ld.param.u64 	%rd6, [_Z3addPiS_S__param_2];
	cvta.to.global.u64 	%rd1, %rd6;
	cvta.to.global.u64 	%rd2, %rd5;
	cvta.to.global.u64 	%rd3, %rd4;
	mov.u32 	%r21, %tid.x;
	mov.u32 	%r22, %tid.y;
	mov.u32 	%r23, %ntid.x;
	mad.lo.s32 	%r51, %r22, %r23, %r21;
	mov.u32 	%r24, %ntid.y;
	mul.lo.s32 	%r2, %r23, %r24;
	add.s32 	%r25, %r51, %r2;
	sub.s32 	%r26, 9999999, %r25;
	div.u32 	%r27, %r26, %r2;
	and.b32  	%r3, %r27, 3;
	setp.eq.s32 	%p1, %r3, 2;
	@%p1 bra 	$L__BB0_3;
	mov.b32 	%r50, 0;
$L__BB0_2:
	.pragma "nounroll";
	mul.wide.u32 	%rd7, %r51, 4;
	add.s64 	%rd8, %rd3, %rd7;
	ld.global.u32 	%r29, [%rd8];
	add.s64 	%rd9, %rd2, %rd7;
	ld.global.u32 	%r30, [%rd9];
	add.s32 	%r31, %r30, %r29;
	add.s64 	%rd10, %rd1, %rd7;
	st.global.u32 	[%rd10], %r31;
	add.s32 	%r51, %r51, %r2;
	add.s32 	%r50, %r50, 1;
	xor.b32  	%r32, %r3, %r50;
	setp.ne.s32 	%p2, %r32, 2;
	@%p2 bra 	$L__BB0_2;
$L__BB0_3:
	shl.b32 	%r33, %r2, 1;
	add.s32 	%r54, %r51, %r33;
	shl.b32 	%r10, %r2, 2;
	mad.lo.s32 	%r53, %r2, 3, %r51;
	add.s32 	%r52, %r51, %r2;
$L__BB0_4:
	mul.wide.u32 	%rd11, %r51, 4;
	add.s64 	%rd12, %rd3, %rd11;
	ld.global.u32 	%r34, [%rd12];
	add.s64 	%rd13, %rd2, %rd11;
	ld.global.u32 	%r35, [%rd13];
	add.s32 	%r36, %r35, %r34;
	add.s64 	%rd14, %rd1, %rd11;
	st.global.u32 	[%rd14], %r36;
	add.s32 	%r37, %r51, %r2;
	mul.wide.u32 	%rd15, %r52, 4;
	add.s64 	%rd16, %rd3, %rd15;
	ld.global.u32 	%r38, [%rd16];
	add.s64 	%rd17, %rd2, %rd15;
	ld.global.u32 	%r39, [%rd17];
	add.s32 	%r40, %r39, %r38;
	add.s64 	%rd18, %rd1, %rd15;
	st.global.u32 	[%rd18], %r40;
	add.s32 	%r41, %r37, %r2;
	mul.wide.u32 	%rd19, %r54, 4;
	add.s64 	%rd20, %rd3, %rd19;
	ld.global.u32 	%r42, [%rd20];
	add.s64 	%rd21, %rd2, %rd19;
	ld.global.u32 	%r43, [%rd21];
	add.s32 	%r44, %r43, %r42;
	add.s64 	%rd22, %rd1, %rd19;
	st.global.u32 	[%rd22], %r44;
	add.s32 	%r45, %r41, %r2;
	mul.wide.u32 	%rd23, %r53, 4;
	add.s64 	%rd24, %rd3, %rd23;
	ld.global.u32 	%r46, [%rd24];
	add.s64 	%rd25, %rd2, %rd23;
	ld.global.u32 	%r47, [%rd25];
	add.s32 	%r48, %r47, %r46;
	add.s64 	%rd26, %rd1, %rd23;
	st.global.u32 	[%rd26], %r48;
	add.s32 	%r51, %r45, %r2;
	add.s32 	%r54, %r54, %r10;
	add.s32 	%r53, %r53, %r10;
	add.s32 	%r52, %r52, %r10;
	setp.lt.u32 	%p3, %r51, 10000000;
	@%p3 bra 	$L__BB0_4;
	ret;

}


// ===== COMPILED SASS (sm_100) =====

	.target	sm_100

	.elftype	@"ET_EXEC"


//--------------------- .note.nv.tkinfo           --------------------------
	.section	.note.nv.tkinfo,"",@"SHT_NOTE"
	.sectionflags	@"SHF_NOTE_NV_TKINFO"
	.tkinfo
        /*0018*/ 	.word	0x00000002
        /*0030*/ 	.string	""
        /*0030*/ 	.string	"ptxas"
        /*0030*/ 	.string	"Cuda compilation tools, release 13.0, V13.0.88"
        /*0030*/ 	.string	"Build cuda_13.0.r13.0/compiler.36424714_0"
        /*0030*/ 	.string	"-arch sm_100 -m 64 "



//--------------------- .note.nv.cuinfo           --------------------------
	.section	.note.nv.cuinfo,"",@"SHT_NOTE"
	.sectionflags	@"SHF_NOTE_NV_CUINFO"
        /*0018*/ 	.short	0x0002
        /*001a*/ 	.short	0x0064
        /*001c*/ 	.short	0x0082
	.zero		2


//--------------------- .nv.info                  --------------------------
	.section	.nv.info,"",@"SHT_CUDA_INFO"
	.align	4


	//----- nvinfo : EIATTR_REGCOUNT
	.align		4
        /*0000*/ 	.byte	0x04, 0x2f
        /*0002*/ 	.short	(.L_1 - .L_0)
	.align		4
.L_0:
        /*0004*/ 	.word	index@(_Z3addPiS_S_)
        /*0008*/ 	.word	0x00000020


	//----- nvinfo : EIATTR_FRAME_SIZE
	.align		4
.L_1:
        /*000c*/ 	.byte	0x04, 0x11
        /*000e*/ 	.short	(.L_3 - .L_2)
	.align		4
.L_2:
        /*0010*/ 	.word	index@(_Z3addPiS_S_)
        /*0014*/ 	.word	0x00000000


	//----- nvinfo : EIATTR_MIN_STACK_SIZE
	.align		4
.L_3:
        /*0018*/ 	.byte	0x04, 0x12
        /*001a*/ 	.short	(.L_5 - .L_4)
	.align		4
.L_4:
        /*001c*/ 	.word	index@(_Z3addPiS_S_)
        /*0020*/ 	.word	0x00000000
.L_5:


//--------------------- .nv.compat                --------------------------
	.section	.nv.compat,"",@"SHT_CUDA_COMPAT_INFO"
	.align	4
        /*0000*/ 	.byte	0x02, 0x09, 0x00, 0x00, 0x02, 0x02, 0x01, 0x00, 0x02, 0x05, 0x05, 0x00, 0x03, 0x07, 0x01, 0x01
        /*0010*/ 	.byte	0x02, 0x03, 0x00, 0x00, 0x02, 0x06, 0x01, 0x00, 0x04, 0x0b, 0x08, 0x00, 0x09, 0x00, 0x00, 0x00
        /*0020*/ 	.byte	0x00, 0x00, 0x00, 0x00


//--------------------- .nv.info._Z3addPiS_S_     --------------------------
	.section	.nv.info._Z3addPiS_S_,"",@"SHT_CUDA_INFO"
	.sectionflags	@""
	.align	4


	//----- nvinfo : EIATTR_CUDA_API_VERSION
	.align		4
        /*0000*/ 	.byte	0x04, 0x37
        /*0002*/ 	.short	(.L_7 - .L_6)
.L_6:
        /*0004*/ 	.word	0x00000082


	//----- nvinfo : EIATTR_KPARAM_INFO
	.align		4
.L_7:
        /*0008*/ 	.byte	0x04, 0x17
        /*000a*/ 	.short	(.L_9 - .L_8)
.L_8:
        /*000c*/ 	.word	0x00000000
        /*0010*/ 	.short	0x0002
        /*0012*/ 	.short	0x0010
        /*0014*/ 	.byte	0x00, 0xf5, 0x21, 0x00


	//----- nvinfo : EIATTR_KPARAM_INFO
	.align		4
.L_9:
        /*0018*/ 	.byte	0x04, 0x17
        /*001a*/ 	.short	(.L_11 - .L_10)
.L_10:
        /*001c*/ 	.word	0x00000000
        /*0020*/ 	.short	0x0001
        /*0022*/ 	.short	0x0008
        /*0024*/ 	.byte	0x00, 0xf5, 0x21, 0x00


	//----- nvinfo : EIATTR_KPARAM_INFO
	.align		4
.L_11:
        /*0028*/ 	.byte	0x04, 0x17
        /*002a*/ 	.short	(.L_13 - .L_12)
.L_12:
        /*002c*/ 	.word	0x00000000
        /*0030*/ 	.short	0x0000
        /*0032*/ 	.short	0x0000
        /*0034*/ 	.byte	0x00, 0xf5, 0x21, 0x00


	//----- nvinfo : EIATTR_SPARSE_MMA_MASK
	.align		4
.L_13:
        /*0038*/ 	.byte	0x03, 0x50
        /*003a*/ 	.short	0x0000


	//----- nvinfo : EIATTR_MAXREG_COUNT
	.align		4
        /*003c*/ 	.byte	0x03, 0x1b
        /*003e*/ 	.short	0x00ff


	//----- nvinfo : EIATTR_MERCURY_ISA_VERSION
	.align		4
        /*0040*/ 	.byte	0x03, 0x5f
        /*0042*/ 	.short	0x0101


	//----- nvinfo : EIATTR_VRC_CTA_INIT_COUNT
	.align		4
        /*0044*/ 	.byte	0x02, 0x4a
	.zero		1
	.zero		1


	//----- nvinfo : EIATTR_EXIT_INSTR_OFFSETS
	.align		4
        /*0048*/ 	.byte	0x04, 0x1c
        /*004a*/ 	.short	(.L_15 - .L_14)


	//   ....[0]....
.L_14:
        /*004c*/ 	.word	0x00000590


	//----- nvinfo : EIATTR_CRS_STACK_SIZE
	.align		4
.L_15:
        /*0050*/ 	.byte	0x04, 0x1e
        /*0052*/ 	.short	(.L_17 - .L_16)
.L_16:
        /*0054*/ 	.word	0x00000000


	//----- nvinfo : EIATTR_CBANK_PARAM_SIZE
	.align		4
.L_17:
        /*0058*/ 	.byte	0x03, 0x19
        /*005a*/ 	.short	0x0018


	//----- nvinfo : EIATTR_PARAM_CBANK
	.align		4
        /*005c*/ 	.byte	0x04, 0x0a
        /*005e*/ 	.short	(.L_19 - .L_18)
	.align		4
.L_18:
        /*0060*/ 	.word	index@(.nv.constant0._Z3addPiS_S_)
        /*0064*/ 	.short	0x0380
        /*0066*/ 	.short	0x0018


	//----- nvinfo : EIATTR_SW_WAR
	.align		4
.L_19:
        /*0068*/ 	.byte	0x04, 0x36
        /*006a*/ 	.short	(.L_21 - .L_20)
.L_20:
        /*006c*/ 	.word	0x00000008
.L_21:


//--------------------- .nv.callgraph             --------------------------
	.section	.nv.callgraph,"",@"SHT_CUDA_CALLGRAPH"
	.align	4
	.sectionentsize	8
	.align		4
        /*0000*/ 	.word	0x00000000
	.align		4
        /*0004*/ 	.word	0xffffffff
	.align		4
        /*0008*/ 	.word	0x00000000
	.align		4
        /*000c*/ 	.word	0xfffffffe
	.align		4
        /*0010*/ 	.word	0x00000000
	.align		4
        /*0014*/ 	.word	0xfffffffd
	.align		4
        /*0018*/ 	.word	0x00000000
	.align		4
        /*001c*/ 	.word	0xfffffffc


//--------------------- .text._Z3addPiS_S_        --------------------------
	.section	.text._Z3addPiS_S_,"ax",@progbits
	.align	128
        .global         _Z3addPiS_S_
        .type           _Z3addPiS_S_,@function
        .size           _Z3addPiS_S_,(.L_x_5 - _Z3addPiS_S_)
        .other          _Z3addPiS_S_,@"STO_CUDA_ENTRY STV_DEFAULT"
_Z3addPiS_S_:
.text._Z3addPiS_S_:
[----:B------:R-:W-:Y:S01]  /*0000*/  LDC R1, c[0x0][0x37c] ;  /* 0x0000df00ff017b82 */ /* 0x000fe20000000800 */
[----:B------:R-:W0:Y:S07]  /*0010*/  LDCU UR4, c[0x0][0x360] ;  /* 0x00006c00ff0477ac */ /* 0x000e2e0008000800 */
[----:B------:R-:W0:Y:S01]  /*0020*/  LDC R0, c[0x0][0x364] ;  /* 0x0000d900ff007b82 */ /* 0x000e220000000800 */
[----:B------:R-:W1:Y:S01]  /*0030*/  S2R R9, SR_TID.X ;  /* 0x0000000000097919 */ /* 0x000e620000002100 */
[----:B------:R-:W-:Y:S01]  /*0040*/  BSSY.RECONVERGENT B0, `(.L_x_0) ;  /* 0x000002e000007945 */ /* 0x000fe20003800200 */
[----:B------:R-:W1:Y:S01]  /*0050*/  S2R R6, SR_TID.Y ;  /* 0x0000000000067919 */ /* 0x000e620000002200 */
[----:B0-----:R-:W-:-:S04]  /*0060*/  IMAD R0, R0, UR4, RZ ;  /* 0x0000000400007c24 */ /* 0x001fc8000f8e02ff */
[----:B------:R-:W0:Y:S01]  /*0070*/  I2F.U32.RP R4, R0 ;  /* 0x0000000000047306 */ /* 0x000e220000209000 */
[----:B------:R-:W-:Y:S02]  /*0080*/  IADD3 R5, PT, PT, RZ, -R0, RZ ;  /* 0x80000000ff057210 */ /* 0x000fe40007ffe0ff */
[----:B------:R-:W-:Y:S01]  /*0090*/  ISETP.NE.U32.AND P2, PT, R0, RZ, PT ;  /* 0x000000ff0000720c */ /* 0x000fe20003f45070 */
[----:B-1----:R-:W-:Y:S01]  /*00a0*/  IMAD R9, R6, UR4, R9 ;  /* 0x0000000406097c24 */ /* 0x002fe2000f8e0209 */
[----:B------:R-:W1:Y:S03]  /*00b0*/  LDCU.64 UR4, c[0x0][0x358] ;  /* 0x00006b00ff0477ac */ /* 0x000e660008000a00 */
[----:B0-----:R-:W0:Y:S02]  /*00c0*/  MUFU.RCP R4, R4 ;  /* 0x0000000400047308 */ /* 0x001e240000001000 */
[----:B0-----:R-:W-:-:S06]  /*00d0*/  IADD3 R2, PT, PT, R4, 0xffffffe, RZ ;  /* 0x0ffffffe04027810 */ /* 0x001fcc0007ffe0ff */
[----:B------:R0:W2:Y:S02]  /*00e0*/  F2I.FTZ.U32.TRUNC.NTZ R3, R2 ;  /* 0x0000000200037305 */ /* 0x0000a4000021f000 */
[----:B0-----:R-:W-:Y:S02]  /*00f0*/  HFMA2 R2, -RZ, RZ, 0, 0 ;  /* 0x00000000ff027431 */ /* 0x001fe400000001ff */
[----:B--2---:R-:W-:-:S04]  /*0100*/  IMAD R5, R5, R3, RZ ;  /* 0x0000000305057224 */ /* 0x004fc800078e02ff */
[----:B------:R-:W-:Y:S01]  /*0110*/  IMAD.HI.U32 R6, R3, R5, R2 ;  /* 0x0000000503067227 */ /* 0x000fe200078e0002 */
[----:B------:R-:W-:-:S05]  /*0120*/  IADD3 R3, PT, PT, -R9, 0x98967f, -R0 ;  /* 0x0098967f09037810 */ /* 0x000fca0007ffe900 */
[----:B------:R-:W-:Y:S02]  /*0130*/  IMAD.HI.U32 R8, R6, R3, RZ ;  /* 0x0000000306087227 */ /* 0x000fe400078e00ff */
[----:B------:R-:W0:Y:S02]  /*0140*/  LDC.64 R6, c[0x0][0x388] ;  /* 0x0000e200ff067b82 */ /* 0x000e240000000a00 */
[----:B------:R-:W-:-:S04]  /*0150*/  IMAD.MOV R4, RZ, RZ, -R8 ;  /* 0x000000ffff047224 */ /* 0x000fc800078e0a08 */
[----:B------:R-:W-:Y:S02]  /*0160*/  IMAD R3, R0, R4, R3 ;  /* 0x0000000400037224 */ /* 0x000fe400078e0203 */
[----:B------:R-:W2:Y:S03]  /*0170*/  LDC.64 R4, c[0x0][0x380] ;  /* 0x0000e000ff047b82 */ /* 0x000ea60000000a00 */
[----:B------:R-:W-:-:S13]  /*0180*/  ISETP.GE.U32.AND P0, PT, R3, R0, PT ;  /* 0x000000000300720c */ /* 0x000fda0003f06070 */
[----:B------:R-:W-:Y:S02]  /*0190*/  @P0 IADD3 R3, PT, PT, -R0, R3, RZ ;  /* 0x0000000300030210 */ /* 0x000fe40007ffe1ff */
[----:B------:R-:W-:Y:S02]  /*01a0*/  @P0 IADD3 R8, PT, PT, R8, 0x1, RZ ;  /* 0x0000000108080810 */ /* 0x000fe40007ffe0ff */
[-C--:B------:R-:W-:Y:S02]  /*01b0*/  ISETP.GE.U32.AND P1, PT, R3, R0.reuse, PT ;  /* 0x000000000300720c */ /* 0x080fe40003f26070 */
[----:B------:R-:W3:Y:S11]  /*01c0*/  LDC.64 R2, c[0x0][0x390] ;  /* 0x0000e400ff027b82 */ /* 0x000ef60000000a00 */
[----:B------:R-:W-:Y:S01]  /*01d0*/  @P1 VIADD R8, R8, 0x1 ;  /* 0x0000000108081836 */ /* 0x000fe20000000000 */
[----:B------:R-:W-:-:S04]  /*01e0*/  @!P2 LOP3.LUT R8, RZ, R0, RZ, 0x33, !PT ;  /* 0x00000000ff08a212 */ /* 0x000fc800078e33ff */
[----:B------:R-:W-:-:S04]  /*01f0*/  LOP3.LUT R8, R8, 0x3, RZ, 0xc0, !PT ;  /* 0x0000000308087812 */ /* 0x000fc800078ec0ff */
[----:B------:R-:W-:-:S13]  /*0200*/  ISETP.NE.AND P0, PT, R8, 0x2, PT ;  /* 0x000000020800780c */ /* 0x000fda0003f05270 */
[----:B012---:R-:W-:Y:S05]  /*0210*/  @!P0 BRA `(.L_x_1) ;  /* 0x0000000000408947 */ /* 0x007fea0003800000 */
[----:B------:R-:W0:Y:S01]  /*0220*/  LDC.64 R10, c[0x0][0x390] ;  /* 0x0000e400ff0a7b82 */ /* 0x000e220000000a00 */
[----:B------:R-:W-:-:S07]  /*0230*/  MOV R23, RZ ;  /* 0x000000ff00177202 */ /* 0x000fce0000000f00 */
[----:B------:R-:W1:Y:S08]  /*0240*/  LDC.64 R12, c[0x0][0x380] ;  /* 0x0000e000ff0c7b82 */ /* 0x000e700000000a00 */
[----:B------:R-:W2:Y:S02]  /*0250*/  LDC.64 R14, c[0x0][0x388] ;  /* 0x0000e200ff0e7b82 */ /* 0x000ea40000000a00 */
.L_x_2:
[----:B-1----:R-:W-:-:S04]  /*0260*/  IMAD.WIDE.U32 R16, R9, 0x4, R12 ;  /* 0x0000000409107825 */ /* 0x002fc800078e000c */
[C---:B--2---:R-:W-:Y:S02]  /*0270*/  IMAD.WIDE.U32 R18, R9.reuse, 0x4, R14 ;  /* 0x0000000409127825 */ /* 0x044fe400078e000e */
[----:B------:R-:W2:Y:S04]  /*0280*/  LDG.E R16, desc[UR4][R16.64] ;  /* 0x0000000410107981 */ /* 0x000ea8000c1e1900 */
[----:B------:R-:W2:Y:S01]  /*0290*/  LDG.E R19, desc[UR4][R18.64] ;  /* 0x0000000412137981 */ /* 0x000ea2000c1e1900 */
[----:B0---4-:R-:W-:Y:S01]  /*02a0*/  IMAD.WIDE.U32 R20, R9, 0x4, R10 ;  /* 0x0000000409147825 */ /* 0x011fe200078e000a */
[----:B------:R-:W-:-:S03]  /*02b0*/  IADD3 R9, PT, PT, R0, R9, RZ ;  /* 0x0000000900097210 */ /* 0x000fc60007ffe0ff */
[----:B------:R-:W-:-:S05]  /*02c0*/  VIADD R23, R23, 0x1 ;  /* 0x0000000117177836 */ /* 0x000fca0000000000 */
[----:B------:R-:W-:-:S04]  /*02d0*/  LOP3.LUT R22, R8, R23, RZ, 0x3c, !PT ;  /* 0x0000001708167212 */ /* 0x000fc800078e3cff */
[----:B------:R-:W-:Y:S02]  /*02e0*/  ISETP.NE.AND P0, PT, R22, 0x2, PT ;  /* 0x000000021600780c */ /* 0x000fe40003f05270 */
[----:B--2---:R-:W-:-:S05]  /*02f0*/  IADD3 R25, PT, PT, R16, R19, RZ ;  /* 0x0000001310197210 */ /* 0x004fca0007ffe0ff */
[----:B------:R4:W-:Y:S06]  /*0300*/  STG.E desc[UR4][R20.64], R25 ;  /* 0x0000001914007986 */ /* 0x0009ec000c101904 */
[----:B------:R-:W-:Y:S05]  /*0310*/  @P0 BRA `(.L_x_2) ;  /* 0xfffffffc00d00947 */ /* 0x000fea000383ffff */
.L_x_1:
[----:B------:R-:W-:Y:S05]  /*0320*/  BSYNC.RECONVERGENT B0 ;  /* 0x0000000000007941 */ /* 0x000fea0003800200 */
.L_x_0:
[C---:B------:R-:W-:Y:S01]  /*0330*/  LEA R11, R0.reuse, R9, 0x1 ;  /* 0x00000009000b7211 */ /* 0x040fe200078e08ff */
[C-C-:B------:R-:W-:Y:S02]  /*0340*/  IMAD R13, R0.reuse, 0x3, R9.reuse ;  /* 0x00000003000d7824 */ /* 0x140fe400078e0209 */
[----:B------:R-:W-:-:S07]  /*0350*/  IMAD.IADD R15, R0, 0x1, R9 ;  /* 0x00000001000f7824 */ /* 0x000fce00078e0209 */
.L_x_3:
[----:B------:R-:W-:-:S04]  /*0360*/  IMAD.WIDE.U32 R22, R9, 0x4, R4 ;  /* 0x0000000409167825 */ /* 0x000fc800078e0004 */
[C---:B----4-:R-:W-:Y:S02]  /*0370*/  IMAD.WIDE.U32 R24, R9.reuse, 0x4, R6 ;  /* 0x0000000409187825 */ /* 0x050fe400078e0006 */
[----:B------:R-:W2:Y:S04]  /*0380*/  LDG.E R22, desc[UR4][R22.64] ;  /* 0x0000000416167981 */ /* 0x000ea8000c1e1900 */
[----:B------:R-:W2:Y:S01]  /*0390*/  LDG.E R25, desc[UR4][R24.64] ;  /* 0x0000000418197981 */ /* 0x000ea2000c1e1900 */
[----:B0--3--:R-:W-:-:S04]  /*03a0*/  IMAD.WIDE.U32 R28, R9, 0x4, R2 ;  /* 0x00000004091c7825 */ /* 0x009fc800078e0002 */
[----:B------:R-:W-:-:S04]  /*03b0*/  IMAD.WIDE.U32 R16, R15, 0x4, R4 ;  /* 0x000000040f107825 */ /* 0x000fc800078e0004 */
[----:B------:R-:W-:Y:S01]  /*03c0*/  IMAD.WIDE.U32 R18, R15, 0x4, R6 ;  /* 0x000000040f127825 */ /* 0x000fe200078e0006 */
[----:B--2---:R-:W-:-:S05]  /*03d0*/  IADD3 R8, PT, PT, R22, R25, RZ ;  /* 0x0000001916087210 */ /* 0x004fca0007ffe0ff */
[----:B------:R0:W-:Y:S04]  /*03e0*/  STG.E desc[UR4][R28.64], R8 ;  /* 0x000000081c007986 */ /* 0x0001e8000c101904 */
[----:B------:R-:W2:Y:S04]  /*03f0*/  LDG.E R16, desc[UR4][R16.64] ;  /* 0x0000000410107981 */ /* 0x000ea8000c1e1900 */
[----:B------:R-:W2:Y:S01]  /*0400*/  LDG.E R19, desc[UR4][R18.64] ;  /* 0x0000000412137981 */ /* 0x000ea2000c1e1900 */
[----:B------:R-:W-:-:S04]  /*0410*/  IMAD.WIDE.U32 R20, R15, 0x4, R2 ;  /* 0x000000040f147825 */ /* 0x000fc800078e0002 */
[----:B------:R-:W-:-:S04]  /*0420*/  IMAD.WIDE.U32 R22, R11, 0x4, R4 ;  /* 0x000000040b167825 */ /* 0x000fc800078e0004 */
[----:B------:R-:W-:Y:S01]  /*0430*/  IMAD.WIDE.U32 R24, R11, 0x4, R6 ;  /* 0x000000040b187825 */ /* 0x000fe200078e0006 */
[----:B--2---:R-:W-:-:S05]  /*0440*/  IADD3 R10, PT, PT, R16, R19, RZ ;  /* 0x00000013100a7210 */ /* 0x004fca0007ffe0ff */
[----:B------:R1:W-:Y:S04]  /*0450*/  STG.E desc[UR4][R20.64], R10 ;  /* 0x0000000a14007986 */ /* 0x0003e8000c101904 */
[----:B------:R-:W0:Y:S04]  /*0460*/  LDG.E R22, desc[UR4][R22.64] ;  /* 0x0000000416167981 */ /* 0x000e28000c1e1900 */
[----:B------:R-:W0:Y:S01]  /*0470*/  LDG.E R25, desc[UR4][R24.64] ;  /* 0x0000000418197981 */ /* 0x000e22000c1e1900 */
[----:B------:R-:W-:-:S04]  /*0480*/  IMAD.WIDE.U32 R26, R11, 0x4, R2 ;  /* 0x000000040b1a7825 */ /* 0x000fc800078e0002 */
[----:B------:R-:W-:-:S04]  /*0490*/  IMAD.WIDE.U32 R16, R13, 0x4, R4 ;  /* 0x000000040d107825 */ /* 0x000fc800078e0004 */
[----:B------:R-:W-:Y:S01]  /*04a0*/  IMAD.WIDE.U32 R18, R13, 0x4, R6 ;  /* 0x000000040d127825 */ /* 0x000fe200078e0006 */
[----:B0-----:R-:W-:-:S05]  /*04b0*/  IADD3 R8, PT, PT, R22, R25, RZ ;  /* 0x0000001916087210 */ /* 0x001fca0007ffe0ff */
[----:B------:R0:W-:Y:S04]  /*04c0*/  STG.E desc[UR4][R26.64], R8 ;  /* 0x000000081a007986 */ /* 0x0001e8000c101904 */
[----:B------:R-:W1:Y:S04]  /*04d0*/  LDG.E R16, desc[UR4][R16.64] ;  /* 0x0000000410107981 */ /* 0x000e68000c1e1900 */
[----:B------:R-:W1:Y:S01]  /*04e0*/  LDG.E R19, desc[UR4][R18.64] ;  /* 0x0000000412137981 */ /* 0x000e62000c1e1900 */
[----:B------:R-:W-:Y:S01]  /*04f0*/  IMAD.WIDE.U32 R28, R13, 0x4, R2 ;  /* 0x000000040d1c7825 */ /* 0x000fe200078e0002 */
[----:B------:R-:W-:-:S02]  /*0500*/  IADD3 R9, PT, PT, R0, R9, R0 ;  /* 0x0000000900097210 */ /* 0x000fc40007ffe000 */
[C---:B------:R-:W-:Y:S02]  /*0510*/  LEA R11, R0.reuse, R11, 0x2 ;  /* 0x0000000b000b7211 */ /* 0x040fe400078e10ff */
[C---:B------:R-:W-:Y:S02]  /*0520*/  IADD3 R9, PT, PT, R0.reuse, R9, R0 ;  /* 0x0000000900097210 */ /* 0x040fe40007ffe000 */
[C---:B------:R-:W-:Y:S02]  /*0530*/  LEA R13, R0.reuse, R13, 0x2 ;  /* 0x0000000d000d7211 */ /* 0x040fe400078e10ff */
[----:B------:R-:W-:Y:S02]  /*0540*/  ISETP.GE.U32.AND P0, PT, R9, 0x989680, PT ;  /* 0x009896800900780c */ /* 0x000fe40003f06070 */
[----:B------:R-:W-:Y:S01]  /*0550*/  LEA R15, R0, R15, 0x2 ;  /* 0x0000000f000f7211 */ /* 0x000fe200078e10ff */
[----:B-1----:R-:W-:-:S05]  /*0560*/  IMAD.IADD R21, R16, 0x1, R19 ;  /* 0x0000000110157824 */ /* 0x002fca00078e0213 */
[----:B------:R0:W-:Y:S05]  /*0570*/  STG.E desc[UR4][R28.64], R21 ;  /* 0x000000151c007986 */ /* 0x0001ea000c101904 */
[----:B------:R-:W-:Y:S05]  /*0580*/  @!P0 BRA `(.L_x_3) ;  /* 0xfffffffc00748947 */ /* 0x000fea000383ffff */
[----:B------:R-:W-:Y:S05]  /*0590*/  EXIT ;  /* 0x000000000000794d */ /* 0x000fea0003800000 */
.L_x_4:
[----:B------:R-:W-:-:S00]  /*05a0*/  BRA `(.L_x_4) ;  /* 0xfffffffc00fc7947 */ /* 0x000fc0000383ffff */
[----:B------:R-:W-:-:S00]  /*05b0*/  NOP ;  /* 0x0000000000007918 */ /* 0x000fc00000000000 */
        /* <DEDUP_REMOVED lines=12> */
.L_x_5:


//--------------------- .nv.shared.reserved.0     --------------------------
	.section	.nv.shared.reserved.0,"aw",@nobits
	.weak		__nv_reservedSMEM_offset_0_alias
	.size		__nv_reservedSMEM_offset_0_alias, 0, 64
	.other		__nv_reservedSMEM_offset_0_alias,@"STO_CUDA_RESERVED_SHARED STV_DEFAULT"
__nv_reservedSMEM_offset_0_alias:
	.zero		0
	.zero		64


//--------------------- .nv.constant0._Z3addPiS_S_ --------------------------
	.section	.nv.constant0._Z3addPiS_S_,"a",@progbits
	.sectionflags	@""
	.align	4
.nv.constant0._Z3addPiS_S_:
	.zero		920


//--------------------- SYMBOLS --------------------------

	.type		.nv.reservedSmem.offset0,@object
	.size		.nv.reservedSmem.offset0,0x4
